//
// Generated by NVIDIA NVVM Compiler
//
// Compiler Build ID: CL-36424714
// Cuda compilation tools, release 13.0, V13.0.88
// Based on NVVM 20.0.0
//

.version 9.0
.target sm_100
.address_size 64

	// .globl	_Z15matrixAddKernelPiS_S_i

.visible .entry _Z15matrixAddKernelPiS_S_i(
	.param .u64 .ptr .align 1 _Z15matrixAddKernelPiS_S_i_param_0,
	.param .u64 .ptr .align 1 _Z15matrixAddKernelPiS_S_i_param_1,
	.param .u64 .ptr .align 1 _Z15matrixAddKernelPiS_S_i_param_2,
	.param .u32 _Z15matrixAddKernelPiS_S_i_param_3
)
{
	.reg .b32 	%r<14>;
	.reg .b64 	%rd<11>;

	ld.param.u64 	%rd1, [_Z15matrixAddKernelPiS_S_i_param_0];
	ld.param.u64 	%rd2, [_Z15matrixAddKernelPiS_S_i_param_1];
	ld.param.u64 	%rd3, [_Z15matrixAddKernelPiS_S_i_param_2];
	cvta.to.global.u64 	%rd4, %rd3;
	cvta.to.global.u64 	%rd5, %rd2;
	cvta.to.global.u64 	%rd6, %rd1;
	mov.u32 	%r1, %tid.x;
	mov.u32 	%r2, %tid.y;
	mov.u32 	%r3, %ctaid.x;
	mov.u32 	%r4, %ctaid.y;
	mov.u32 	%r5, %ntid.x;
	mov.u32 	%r6, %ntid.y;
	mad.lo.s32 	%r7, %r4, %r6, %r2;
	mov.u32 	%r8, %nctaid.x;
	mad.lo.s32 	%r9, %r7, %r8, %r3;
	mad.lo.s32 	%r10, %r9, %r5, %r1;
	mul.wide.s32 	%rd7, %r10, 4;
	add.s64 	%rd8, %rd6, %rd7;
	ld.global.u32 	%r11, [%rd8];
	add.s64 	%rd9, %rd5, %rd7;
	ld.global.u32 	%r12, [%rd9];
	add.s32 	%r13, %r12, %r11;
	add.s64 	%rd10, %rd4, %rd7;
	st.global.u32 	[%rd10], %r13;
	ret;

}


// ===== COMPILED SASS (sm_100) =====

	.target	sm_100

	.elftype	@"ET_EXEC"


//--------------------- .note.nv.tkinfo           --------------------------
	.section	.note.nv.tkinfo,"",@"SHT_NOTE"
	.sectionflags	@"SHF_NOTE_NV_TKINFO"
	.tkinfo
        /*0018*/ 	.word	0x00000002
        /*0030*/ 	.string	""
        /*0030*/ 	.string	"ptxas"
        /*0030*/ 	.string	"Cuda compilation tools, release 13.0, V13.0.88"
        /*0030*/ 	.string	"Build cuda_13.0.r13.0/compiler.36424714_0"
        /*0030*/ 	.string	"-arch sm_100 -m 64 "



//--------------------- .note.nv.cuinfo           --------------------------
	.section	.note.nv.cuinfo,"",@"SHT_NOTE"
	.sectionflags	@"SHF_NOTE_NV_CUINFO"
        /*0018*/ 	.short	0x0002
        /*001a*/ 	.short	0x0064
        /*001c*/ 	.short	0x0082
	.zero		2


//--------------------- .nv.info                  --------------------------
	.section	.nv.info,"",@"SHT_CUDA_INFO"
	.align	4


	//----- nvinfo : EIATTR_REGCOUNT
	.align		4
        /*0000*/ 	.byte	0x04, 0x2f
        /*0002*/ 	.short	(.L_1 - .L_0)
	.align		4
.L_0:
        /*0004*/ 	.word	index@(_Z15matrixAddKernelPiS_S_i)
        /*0008*/ 	.word	0x0000000e


	//----- nvinfo : EIATTR_FRAME_SIZE
	.align		4
.L_1:
        /*000c*/ 	.byte	0x04, 0x11
        /*000e*/ 	.short	(.L_3 - .L_2)
	.align		4
.L_2:
        /*0010*/ 	.word	index@(_Z15matrixAddKernelPiS_S_i)
        /*0014*/ 	.word	0x00000000


	//----- nvinfo : EIATTR_MIN_STACK_SIZE
	.align		4
.L_3:
        /*0018*/ 	.byte	0x04, 0x12
        /*001a*/ 	.short	(.L_5 - .L_4)
	.align		4
.L_4:
        /*001c*/ 	.word	index@(_Z15matrixAddKernelPiS_S_i)
        /*0020*/ 	.word	0x00000000
.L_5:


//--------------------- .nv.compat                --------------------------
	.section	.nv.compat,"",@"SHT_CUDA_COMPAT_INFO"
	.align	4
        /*0000*/ 	.byte	0x02, 0x09, 0x00, 0x00, 0x02, 0x02, 0x01, 0x00, 0x02, 0x05, 0x05, 0x00, 0x03, 0x07, 0x01, 0x01
        /*0010*/ 	.byte	0x02, 0x03, 0x00, 0x00, 0x02, 0x06, 0x01, 0x00, 0x04, 0x0b, 0x08, 0x00, 0x09, 0x00, 0x00, 0x00
        /*0020*/ 	.byte	0x00, 0x00, 0x00, 0x00


//--------------------- .nv.info._Z15matrixAddKernelPiS_S_i --------------------------
	.section	.nv.info._Z15matrixAddKernelPiS_S_i,"",@"SHT_CUDA_INFO"
	.sectionflags	@""
	.align	4


	//----- nvinfo : EIATTR_CUDA_API_VERSION
	.align		4
        /*0000*/ 	.byte	0x04, 0x37
        /*0002*/ 	.short	(.L_7 - .L_6)
.L_6:
        /*0004*/ 	.word	0x00000082


	//----- nvinfo : EIATTR_KPARAM_INFO
	.align		4
.L_7:
        /*0008*/ 	.byte	0x04, 0x17
        /*000a*/ 	.short	(.L_9 - .L_8)
.L_8:
        /*000c*/ 	.word	0x00000000
        /*0010*/ 	.short	0x0003
        /*0012*/ 	.short	0x0018
        /*0014*/ 	.byte	0x00, 0xf0, 0x11, 0x00


	//----- nvinfo : EIATTR_KPARAM_INFO
	.align		4
.L_9:
        /*0018*/ 	.byte	0x04, 0x17
        /*001a*/ 	.short	(.L_11 - .L_10)
.L_10:
        /*001c*/ 	.word	0x00000000
        /*0020*/ 	.short	0x0002
        /*0022*/ 	.short	0x0010
        /*0024*/ 	.byte	0x00, 0xf5, 0x21, 0x00


	//----- nvinfo : EIATTR_KPARAM_INFO
	.align		4
.L_11:
        /*0028*/ 	.byte	0x04, 0x17
        /*002a*/ 	.short	(.L_13 - .L_12)
.L_12:
        /*002c*/ 	.word	0x00000000
        /*0030*/ 	.short	0x0001
        /*0032*/ 	.short	0x0008
        /*0034*/ 	.byte	0x00, 0xf5, 0x21, 0x00


	//----- nvinfo : EIATTR_KPARAM_INFO
	.align		4
.L_13:
        /*0038*/ 	.byte	0x04, 0x17
        /*003a*/ 	.short	(.L_15 - .L_14)
.L_14:
        /*003c*/ 	.word	0x00000000
        /*0040*/ 	.short	0x0000
        /*0042*/ 	.short	0x0000
        /*0044*/ 	.byte	0x00, 0xf5, 0x21, 0x00


	//----- nvinfo : EIATTR_SPARSE_MMA_MASK
	.align		4
.L_15:
        /*0048*/ 	.byte	0x03, 0x50
        /*004a*/ 	.short	0x0000


	//----- nvinfo : EIATTR_MAXREG_COUNT
	.align		4
        /*004c*/ 	.byte	0x03, 0x1b
        /*004e*/ 	.short	0x00ff


	//----- nvinfo : EIATTR_MERCURY_ISA_VERSION
	.align		4
        /*0050*/ 	.byte	0x03, 0x5f
        /*0052*/ 	.short	0x0101


	//----- nvinfo : EIATTR_VRC_CTA_INIT_COUNT
	.align		4
        /*0054*/ 	.byte	0x02, 0x4a
	.zero		1
	.zero		1


	//----- nvinfo : EIATTR_EXIT_INSTR_OFFSETS
	.align		4
        /*0058*/ 	.byte	0x04, 0x1c
        /*005a*/ 	.short	(.L_17 - .L_16)


	//   ....[0]....
.L_16:
        /*005c*/ 	.word	0x00000160


	//----- nvinfo : EIATTR_CBANK_PARAM_SIZE
	.align		4
.L_17:
        /*0060*/ 	.byte	0x03, 0x19
        /*0062*/ 	.short	0x001c


	//----- nvinfo : EIATTR_PARAM_CBANK
	.align		4
        /*0064*/ 	.byte	0x04, 0x0a
        /*0066*/ 	.short	(.L_19 - .L_18)
	.align		4
.L_18:
        /*0068*/ 	.word	index@(.nv.constant0._Z15matrixAddKernelPiS_S_i)
        /*006c*/ 	.short	0x0380
        /*006e*/ 	.short	0x001c


	//----- nvinfo : EIATTR_SW_WAR
	.align		4
.L_19:
        /*0070*/ 	.byte	0x04, 0x36
        /*0072*/ 	.short	(.L_21 - .L_20)
.L_20:
        /*0074*/ 	.word	0x00000008
.L_21:


//--------------------- .nv.callgraph             --------------------------
	.section	.nv.callgraph,"",@"SHT_CUDA_CALLGRAPH"
	.align	4
	.sectionentsize	8
	.align		4
        /*0000*/ 	.word	0x00000000
	.align		4
        /*0004*/ 	.word	0xffffffff
	.align		4
        /*0008*/ 	.word	0x00000000
	.align		4
        /*000c*/ 	.word	0xfffffffe
	.align		4
        /*0010*/ 	.word	0x00000000
	.align		4
        /*0014*/ 	.word	0xfffffffd
	.align		4
        /*0018*/ 	.word	0x00000000
	.align		4
        /*001c*/ 	.word	0xfffffffc


//--------------------- .text._Z15matrixAddKernelPiS_S_i --------------------------
	.section	.text._Z15matrixAddKernelPiS_S_i,"ax",@progbits
	.align	128
        .global         _Z15matrixAddKernelPiS_S_i
        .type           _Z15matrixAddKernelPiS_S_i,@function
        .size           _Z15matrixAddKernelPiS_S_i,(.L_x_1 - _Z15matrixAddKernelPiS_S_i)
        .other          _Z15matrixAddKernelPiS_S_i,@"STO_CUDA_ENTRY STV_DEFAULT"
_Z15matrixAddKernelPiS_S_i:
.text._Z15matrixAddKernelPiS_S_i:
[----:B------:R-:W-:Y:S01]  /*0000*/  LDC R1, c[0x0][0x37c] ;  /* 0x0000df00ff017b82 */ /* 0x000fe20000000800 */
[----:B------:R-:W0:Y:S01]  /*0010*/  S2R R0, SR_TID.Y ;  /* 0x0000000000007919 */ /* 0x000e220000002200 */
[----:B------:R-:W1:Y:S06]  /*0020*/  LDCU UR8, c[0x0][0x360] ;  /* 0x00006c00ff0877ac */ /* 0x000e6c0008000800 */
[----:B------:R-:W0:Y:S01]  /*0030*/  S2UR UR7, SR_CTAID.Y ;  /* 0x00000000000779c3 */ /* 0x000e220000002600 */
[----:B------:R-:W1:Y:S01]  /*0040*/  S2R R9, SR_TID.X ;  /* 0x0000000000097919 */ /* 0x000e620000002100 */
[----:B------:R-:W2:Y:S06]  /*0050*/  LDCU.64 UR4, c[0x0][0x358] ;  /* 0x00006b00ff0477ac */ /* 0x000eac0008000a00 */
[----:B------:R-:W0:Y:S08]  /*0060*/  LDC R7, c[0x0][0x364] ;  /* 0x0000d900ff077b82 */ /* 0x000e300000000800 */
[----:B------:R-:W3:Y:S08]  /*0070*/  S2UR UR6, SR_CTAID.X ;  /* 0x00000000000679c3 */ /* 0x000ef00000002500 */
[----:B------:R-:W3:Y:S08]  /*0080*/  LDC R11, c[0x0][0x370] ;  /* 0x0000dc00ff0b7b82 */ /* 0x000ef00000000800 */
[----:B------:R-:W4:Y:S01]  /*0090*/  LDC.64 R2, c[0x0][0x380] ;  /* 0x0000e000ff027b82 */ /* 0x000f220000000a00 */
[----:B0-----:R-:W-:-:S07]  /*00a0*/  IMAD R0, R7, UR7, R0 ;  /* 0x0000000707007c24 */ /* 0x001fce000f8e0200 */
[----:B------:R-:W0:Y:S01]  /*00b0*/  LDC.64 R4, c[0x0][0x388] ;  /* 0x0000e200ff047b82 */ /* 0x000e220000000a00 */
[----:B---3--:R-:W-:-:S07]  /*00c0*/  IMAD R0, R0, R11, UR6 ;  /* 0x0000000600007e24 */ /* 0x008fce000f8e020b */
[----:B------:R-:W3:Y:S01]  /*00d0*/  LDC.64 R6, c[0x0][0x390] ;  /* 0x0000e400ff067b82 */ /* 0x000ee20000000a00 */
[----:B-1----:R-:W-:-:S04]  /*00e0*/  IMAD R9, R0, UR8, R9 ;  /* 0x0000000800097c24 */ /* 0x002fc8000f8e0209 */
[----:B----4-:R-:W-:-:S06]  /*00f0*/  IMAD.WIDE R2, R9, 0x4, R2 ;  /* 0x0000000409027825 */ /* 0x010fcc00078e0202 */
[----:B--2---:R-:W2:Y:S01]  /*0100*/  LDG.E R2, desc[UR4][R2.64] ;  /* 0x0000000402027981 */ /* 0x004ea2000c1e1900 */
[----:B0-----:R-:W-:-:S06]  /*0110*/  IMAD.WIDE R4, R9, 0x4, R4 ;  /* 0x0000000409047825 */ /* 0x001fcc00078e0204 */
[----:B------:R-:W2:Y:S01]  /*0120*/  LDG.E R5, desc[UR4][R4.64] ;  /* 0x0000000404057981 */ /* 0x000ea2000c1e1900 */
[----:B---3--:R-:W-:Y:S01]  /*0130*/  IMAD.WIDE R6, R9, 0x4, R6 ;  /* 0x0000000409067825 */ /* 0x008fe200078e0206 */
[----:B--2---:R-:W-:-:S05]  /*0140*/  IADD3 R9, PT, PT, R2, R5, RZ ;  /* 0x0000000502097210 */ /* 0x004fca0007ffe0ff */
[----:B------:R-:W-:Y:S01]  /*0150*/  STG.E desc[UR4][R6.64], R9 ;  /* 0x0000000906007986 */ /* 0x000fe2000c101904 */
[----:B------:R-:W-:Y:S05]  /*0160*/  EXIT ;  /* 0x000000000000794d */ /* 0x000fea0003800000 */
.L_x_0:
[----:B------:R-:W-:-:S00]  /*0170*/  BRA `(.L_x_0) ;  /* 0xfffffffc00fc7947 */ /* 0x000fc0000383ffff */
[----:B------:R-:W-:-:S00]  /*0180*/  NOP ;  /* 0x0000000000007918 */ /* 0x000fc00000000000 */
[----:B------:R-:W-:-:S00]  /*0190*/  NOP ;  /* 0x0000000000007918 */ /* 0x000fc00000000000 */
[----:B------:R-:W-:-:S00]  /*01a0*/  NOP ;  /* 0x0000000000007918 */ /* 0x000fc00000000000 */
[----:B------:R-:W-:-:S00]  /*01b0*/  NOP ;  /* 0x0000000000007918 */ /* 0x000fc00000000000 */
[----:B------:R-:W-:-:S00]  /*01c0*/  NOP ;  /* 0x0000000000007918 */ /* 0x000fc00000000000 */
[----:B------:R-:W-:-:S00]  /*01d0*/  NOP ;  /* 0x0000000000007918 */ /* 0x000fc00000000000 */
[----:B------:R-:W-:-:S00]  /*01e0*/  NOP ;  /* 0x0000000000007918 */ /* 0x000fc00000000000 */
[----:B------:R-:W-:-:S00]  /*01f0*/  NOP ;  /* 0x0000000000007918 */ /* 0x000fc00000000000 */
.L_x_1:


//--------------------- .nv.shared.reserved.0     --------------------------
	.section	.nv.shared.reserved.0,"aw",@nobits
	.weak		__nv_reservedSMEM_offset_0_alias
	.size		__nv_reservedSMEM_offset_0_alias, 0, 64
	.other		__nv_reservedSMEM_offset_0_alias,@"STO_CUDA_RESERVED_SHARED STV_DEFAULT"
__nv_reservedSMEM_offset_0_alias:
	.zero		0
	.zero		64


//--------------------- .nv.constant0._Z15matrixAddKernelPiS_S_i --------------------------
	.section	.nv.constant0._Z15matrixAddKernelPiS_S_i,"a",@progbits
	.sectionflags	@""
	.align	4
.nv.constant0._Z15matrixAddKernelPiS_S_i:
	.zero		924


//--------------------- SYMBOLS --------------------------

	.type		.nv.reservedSmem.offset0,@object
	.size		.nv.reservedSmem.offset0,0x4
